//
// Generated by NVIDIA NVVM Compiler
//
// Compiler Build ID: CL-36424714
// Cuda compilation tools, release 13.0, V13.0.88
// Based on NVVM 20.0.0
//

.version 9.0
.target sm_100
.address_size 64

	// .globl	_Z4growPfii

.visible .entry _Z4growPfii(
	.param .u64 .ptr .align 1 _Z4growPfii_param_0,
	.param .u32 _Z4growPfii_param_1,
	.param .u32 _Z4growPfii_param_2
)
{
	.reg .b32 	%r<7>;
	.reg .b32 	%f<2>;
	.reg .b64 	%rd<5>;

	ld.param.u64 	%rd1, [_Z4growPfii_param_0];
	ld.param.u32 	%r1, [_Z4growPfii_param_1];
	ld.param.u32 	%r2, [_Z4growPfii_param_2];
	cvta.to.global.u64 	%rd2, %rd1;
	mov.u32 	%r3, %tid.x;
	mov.u32 	%r4, %tid.y;
	mad.lo.s32 	%r5, %r1, %r3, %r4;
	cvt.rn.f32.s32 	%f1, %r5;
	mad.lo.s32 	%r6, %r2, %r3, %r4;
	mul.wide.s32 	%rd3, %r6, 4;
	add.s64 	%rd4, %rd2, %rd3;
	st.global.f32 	[%rd4], %f1;
	ret;

}
	// .globl	_Z6shrinkPfii
.visible .entry _Z6shrinkPfii(
	.param .u64 .ptr .align 1 _Z6shrinkPfii_param_0,
	.param .u32 _Z6shrinkPfii_param_1,
	.param .u32 _Z6shrinkPfii_param_2
)
{
	.reg .b32 	%r<5>;
	.reg .b32 	%f<4>;
	.reg .b64 	%rd<5>;

	ld.param.u64 	%rd1, [_Z6shrinkPfii_param_0];
	ld.param.u32 	%r1, [_Z6shrinkPfii_param_2];
	cvta.to.global.u64 	%rd2, %rd1;
	mov.u32 	%r2, %tid.x;
	mov.u32 	%r3, %tid.y;
	cvt.rn.f32.u32 	%f1, %r3;
	mad.lo.s32 	%r4, %r1, %r2, %r3;
	mul.wide.s32 	%rd3, %r4, 4;
	add.s64 	%rd4, %rd2, %rd3;
	ld.global.f32 	%f2, [%rd4];
	sub.f32 	%f3, %f2, %f1;
	st.global.f32 	[%rd4], %f3;
	ret;

}


// ===== COMPILED SASS (sm_100) =====

	.target	sm_100

	.elftype	@"ET_EXEC"


//--------------------- .note.nv.tkinfo           --------------------------
	.section	.note.nv.tkinfo,"",@"SHT_NOTE"
	.sectionflags	@"SHF_NOTE_NV_TKINFO"
	.tkinfo
        /*0018*/ 	.word	0x00000002
        /*0030*/ 	.string	""
        /*0030*/ 	.string	"ptxas"
        /*0030*/ 	.string	"Cuda compilation tools, release 13.0, V13.0.88"
        /*0030*/ 	.string	"Build cuda_13.0.r13.0/compiler.36424714_0"
        /*0030*/ 	.string	"-arch sm_100 -m 64 "



//--------------------- .note.nv.cuinfo           --------------------------
	.section	.note.nv.cuinfo,"",@"SHT_NOTE"
	.sectionflags	@"SHF_NOTE_NV_CUINFO"
        /*0018*/ 	.short	0x0002
        /*001a*/ 	.short	0x0064
        /*001c*/ 	.short	0x0082
	.zero		2


//--------------------- .nv.info                  --------------------------
	.section	.nv.info,"",@"SHT_CUDA_INFO"
	.align	4


	//----- nvinfo : EIATTR_REGCOUNT
	.align		4
        /*0000*/ 	.byte	0x04, 0x2f
        /*0002*/ 	.short	(.L_1 - .L_0)
	.align		4
.L_0:
        /*0004*/ 	.word	index@(_Z4growPfii)
        /*0008*/ 	.word	0x00000008


	//----- nvinfo : EIATTR_FRAME_SIZE
	.align		4
.L_1:
        /*000c*/ 	.byte	0x04, 0x11
        /*000e*/ 	.short	(.L_3 - .L_2)
	.align		4
.L_2:
        /*0010*/ 	.word	index@(_Z4growPfii)
        /*0014*/ 	.word	0x00000000


	//----- nvinfo : EIATTR_REGCOUNT
	.align		4
.L_3:
        /*0018*/ 	.byte	0x04, 0x2f
        /*001a*/ 	.short	(.L_5 - .L_4)
	.align		4
.L_4:
        /*001c*/ 	.word	index@(_Z6shrinkPfii)
        /*0020*/ 	.word	0x00000008


	//----- nvinfo : EIATTR_FRAME_SIZE
	.align		4
.L_5:
        /*0024*/ 	.byte	0x04, 0x11
        /*0026*/ 	.short	(.L_7 - .L_6)
	.align		4
.L_6:
        /*0028*/ 	.word	index@(_Z6shrinkPfii)
        /*002c*/ 	.word	0x00000000


	//----- nvinfo : EIATTR_MIN_STACK_SIZE
	.align		4
.L_7:
        /*0030*/ 	.byte	0x04, 0x12
        /*0032*/ 	.short	(.L_9 - .L_8)
	.align		4
.L_8:
        /*0034*/ 	.word	index@(_Z6shrinkPfii)
        /*0038*/ 	.word	0x00000000


	//----- nvinfo : EIATTR_MIN_STACK_SIZE
	.align		4
.L_9:
        /*003c*/ 	.byte	0x04, 0x12
        /*003e*/ 	.short	(.L_11 - .L_10)
	.align		4
.L_10:
        /*0040*/ 	.word	index@(_Z4growPfii)
        /*0044*/ 	.word	0x00000000
.L_11:


//--------------------- .nv.compat                --------------------------
	.section	.nv.compat,"",@"SHT_CUDA_COMPAT_INFO"
	.align	4
        /*0000*/ 	.byte	0x02, 0x09, 0x00, 0x00, 0x02, 0x02, 0x01, 0x00, 0x02, 0x05, 0x05, 0x00, 0x03, 0x07, 0x01, 0x01
        /*0010*/ 	.byte	0x02, 0x03, 0x00, 0x00, 0x02, 0x06, 0x01, 0x00, 0x04, 0x0b, 0x08, 0x00, 0x09, 0x00, 0x00, 0x00
        /*0020*/ 	.byte	0x00, 0x00, 0x00, 0x00


//--------------------- .nv.info._Z6shrinkPfii    --------------------------
	.section	.nv.info._Z6shrinkPfii,"",@"SHT_CUDA_INFO"
	.sectionflags	@""
	.align	4


	//----- nvinfo : EIATTR_CUDA_API_VERSION
	.align		4
        /*0000*/ 	.byte	0x04, 0x37
        /*0002*/ 	.short	(.L_13 - .L_12)
.L_12:
        /*0004*/ 	.word	0x00000082


	//----- nvinfo : EIATTR_KPARAM_INFO
	.align		4
.L_13:
        /*0008*/ 	.byte	0x04, 0x17
        /*000a*/ 	.short	(.L_15 - .L_14)
.L_14:
        /*000c*/ 	.word	0x00000000
        /*0010*/ 	.short	0x0002
        /*0012*/ 	.short	0x000c
        /*0014*/ 	.byte	0x00, 0xf0, 0x11, 0x00


	//----- nvinfo : EIATTR_KPARAM_INFO
	.align		4
.L_15:
        /*0018*/ 	.byte	0x04, 0x17
        /*001a*/ 	.short	(.L_17 - .L_16)
.L_16:
        /*001c*/ 	.word	0x00000000
        /*0020*/ 	.short	0x0001
        /*0022*/ 	.short	0x0008
        /*0024*/ 	.byte	0x00, 0xf0, 0x11, 0x00


	//----- nvinfo : EIATTR_KPARAM_INFO
	.align		4
.L_17:
        /*0028*/ 	.byte	0x04, 0x17
        /*002a*/ 	.short	(.L_19 - .L_18)
.L_18:
        /*002c*/ 	.word	0x00000000
        /*0030*/ 	.short	0x0000
        /*0032*/ 	.short	0x0000
        /*0034*/ 	.byte	0x00, 0xf5, 0x21, 0x00


	//----- nvinfo : EIATTR_SPARSE_MMA_MASK
	.align		4
.L_19:
        /*0038*/ 	.byte	0x03, 0x50
        /*003a*/ 	.short	0x0000


	//----- nvinfo : EIATTR_MAXREG_COUNT
	.align		4
        /*003c*/ 	.byte	0x03, 0x1b
        /*003e*/ 	.short	0x00ff


	//----- nvinfo : EIATTR_MERCURY_ISA_VERSION
	.align		4
        /*0040*/ 	.byte	0x03, 0x5f
        /*0042*/ 	.short	0x0101


	//----- nvinfo : EIATTR_VRC_CTA_INIT_COUNT
	.align		4
        /*0044*/ 	.byte	0x02, 0x4a
	.zero		1
	.zero		1


	//----- nvinfo : EIATTR_EXIT_INSTR_OFFSETS
	.align		4
        /*0048*/ 	.byte	0x04, 0x1c
        /*004a*/ 	.short	(.L_21 - .L_20)


	//   ....[0]....
.L_20:
        /*004c*/ 	.word	0x000000c0


	//----- nvinfo : EIATTR_CBANK_PARAM_SIZE
	.align		4
.L_21:
        /*0050*/ 	.byte	0x03, 0x19
        /*0052*/ 	.short	0x0010


	//----- nvinfo : EIATTR_PARAM_CBANK
	.align		4
        /*0054*/ 	.byte	0x04, 0x0a
        /*0056*/ 	.short	(.L_23 - .L_22)
	.align		4
.L_22:
        /*0058*/ 	.word	index@(.nv.constant0._Z6shrinkPfii)
        /*005c*/ 	.short	0x0380
        /*005e*/ 	.short	0x0010


	//----- nvinfo : EIATTR_SW_WAR
	.align		4
.L_23:
        /*0060*/ 	.byte	0x04, 0x36
        /*0062*/ 	.short	(.L_25 - .L_24)
.L_24:
        /*0064*/ 	.word	0x00000008
.L_25:


//--------------------- .nv.info._Z4growPfii      --------------------------
	.section	.nv.info._Z4growPfii,"",@"SHT_CUDA_INFO"
	.sectionflags	@""
	.align	4


	//----- nvinfo : EIATTR_CUDA_API_VERSION
	.align		4
        /*0000*/ 	.byte	0x04, 0x37
        /*0002*/ 	.short	(.L_27 - .L_26)
.L_26:
        /*0004*/ 	.word	0x00000082


	//----- nvinfo : EIATTR_KPARAM_INFO
	.align		4
.L_27:
        /*0008*/ 	.byte	0x04, 0x17
        /*000a*/ 	.short	(.L_29 - .L_28)
.L_28:
        /*000c*/ 	.word	0x00000000
        /*0010*/ 	.short	0x0002
        /*0012*/ 	.short	0x000c
        /*0014*/ 	.byte	0x00, 0xf0, 0x11, 0x00


	//----- nvinfo : EIATTR_KPARAM_INFO
	.align		4
.L_29:
        /*0018*/ 	.byte	0x04, 0x17
        /*001a*/ 	.short	(.L_31 - .L_30)
.L_30:
        /*001c*/ 	.word	0x00000000
        /*0020*/ 	.short	0x0001
        /*0022*/ 	.short	0x0008
        /*0024*/ 	.byte	0x00, 0xf0, 0x11, 0x00


	//----- nvinfo : EIATTR_KPARAM_INFO
	.align		4
.L_31:
        /*0028*/ 	.byte	0x04, 0x17
        /*002a*/ 	.short	(.L_33 - .L_32)
.L_32:
        /*002c*/ 	.word	0x00000000
        /*0030*/ 	.short	0x0000
        /*0032*/ 	.short	0x0000
        /*0034*/ 	.byte	0x00, 0xf5, 0x21, 0x00


	//----- nvinfo : EIATTR_SPARSE_MMA_MASK
	.align		4
.L_33:
        /*0038*/ 	.byte	0x03, 0x50
        /*003a*/ 	.short	0x0000


	//----- nvinfo : EIATTR_MAXREG_COUNT
	.align		4
        /*003c*/ 	.byte	0x03, 0x1b
        /*003e*/ 	.short	0x00ff


	//----- nvinfo : EIATTR_MERCURY_ISA_VERSION
	.align		4
        /*0040*/ 	.byte	0x03, 0x5f
        /*0042*/ 	.short	0x0101


	//----- nvinfo : EIATTR_VRC_CTA_INIT_COUNT
	.align		4
        /*0044*/ 	.byte	0x02, 0x4a
	.zero		1
	.zero		1


	//----- nvinfo : EIATTR_EXIT_INSTR_OFFSETS
	.align		4
        /*0048*/ 	.byte	0x04, 0x1c
        /*004a*/ 	.short	(.L_35 - .L_34)


	//   ....[0]....
.L_34:
        /*004c*/ 	.word	0x000000b0


	//----- nvinfo : EIATTR_CBANK_PARAM_SIZE
	.align		4
.L_35:
        /*0050*/ 	.byte	0x03, 0x19
        /*0052*/ 	.short	0x0010


	//----- nvinfo : EIATTR_PARAM_CBANK
	.align		4
        /*0054*/ 	.byte	0x04, 0x0a
        /*0056*/ 	.short	(.L_37 - .L_36)
	.align		4
.L_36:
        /*0058*/ 	.word	index@(.nv.constant0._Z4growPfii)
        /*005c*/ 	.short	0x0380
        /*005e*/ 	.short	0x0010


	//----- nvinfo : EIATTR_SW_WAR
	.align		4
.L_37:
        /*0060*/ 	.byte	0x04, 0x36
        /*0062*/ 	.short	(.L_39 - .L_38)
.L_38:
        /*0064*/ 	.word	0x00000008
.L_39:


//--------------------- .nv.callgraph             --------------------------
	.section	.nv.callgraph,"",@"SHT_CUDA_CALLGRAPH"
	.align	4
	.sectionentsize	8
	.align		4
        /*0000*/ 	.word	0x00000000
	.align		4
        /*0004*/ 	.word	0xffffffff
	.align		4
        /*0008*/ 	.word	0x00000000
	.align		4
        /*000c*/ 	.word	0xfffffffe
	.align		4
        /*0010*/ 	.word	0x00000000
	.align		4
        /*0014*/ 	.word	0xfffffffd
	.align		4
        /*0018*/ 	.word	0x00000000
	.align		4
        /*001c*/ 	.word	0xfffffffc


//--------------------- .text._Z6shrinkPfii       --------------------------
	.section	.text._Z6shrinkPfii,"ax",@progbits
	.align	128
        .global         _Z6shrinkPfii
        .type           _Z6shrinkPfii,@function
        .size           _Z6shrinkPfii,(.L_x_2 - _Z6shrinkPfii)
        .other          _Z6shrinkPfii,@"STO_CUDA_ENTRY STV_DEFAULT"
_Z6shrinkPfii:
.text._Z6shrinkPfii:
[----:B------:R-:W-:Y:S01]  /*0000*/  LDC R1, c[0x0][0x37c] ;  /* 0x0000df00ff017b82 */ /* 0x000fe20000000800 */
[----:B------:R-:W0:Y:S07]  /*0010*/  S2R R5, SR_TID.X ;  /* 0x0000000000057919 */ /* 0x000e2e0000002100 */
[----:B------:R-:W1:Y:S01]  /*0020*/  LDC.64 R2, c[0x0][0x380] ;  /* 0x0000e000ff027b82 */ /* 0x000e620000000a00 */
[----:B------:R-:W0:Y:S01]  /*0030*/  LDCU UR6, c[0x0][0x38c] ;  /* 0x00007180ff0677ac */ /* 0x000e220008000800 */
[----:B------:R-:W0:Y:S01]  /*0040*/  S2R R0, SR_TID.Y ;  /* 0x0000000000007919 */ /* 0x000e220000002200 */
[----:B------:R-:W2:Y:S01]  /*0050*/  LDCU.64 UR4, c[0x0][0x358] ;  /* 0x00006b00ff0477ac */ /* 0x000ea20008000a00 */
[----:B0-----:R-:W-:-:S04]  /*0060*/  IMAD R5, R5, UR6, R0 ;  /* 0x0000000605057c24 */ /* 0x001fc8000f8e0200 */
[----:B-1----:R-:W-:-:S05]  /*0070*/  IMAD.WIDE R2, R5, 0x4, R2 ;  /* 0x0000000405027825 */ /* 0x002fca00078e0202 */
[----:B--2---:R-:W2:Y:S01]  /*0080*/  LDG.E R5, desc[UR4][R2.64] ;  /* 0x0000000402057981 */ /* 0x004ea2000c1e1900 */
[----:B------:R-:W-:-:S05]  /*0090*/  I2FP.F32.U32 R0, R0 ;  /* 0x0000000000007245 */ /* 0x000fca0000201000 */
[----:B--2---:R-:W-:-:S05]  /*00a0*/  FADD R5, -R0, R5 ;  /* 0x0000000500057221 */ /* 0x004fca0000000100 */
[----:B------:R-:W-:Y:S01]  /*00b0*/  STG.E desc[UR4][R2.64], R5 ;  /* 0x0000000502007986 */ /* 0x000fe2000c101904 */
[----:B------:R-:W-:Y:S05]  /*00c0*/  EXIT ;  /* 0x000000000000794d */ /* 0x000fea0003800000 */
.L_x_0:
[----:B------:R-:W-:-:S00]  /*00d0*/  BRA `(.L_x_0) ;  /* 0xfffffffc00fc7947 */ /* 0x000fc0000383ffff */
[----:B------:R-:W-:-:S00]  /*00e0*/  NOP ;  /* 0x0000000000007918 */ /* 0x000fc00000000000 */
        /* <DEDUP_REMOVED lines=9> */
.L_x_2:


//--------------------- .text._Z4growPfii         --------------------------
	.section	.text._Z4growPfii,"ax",@progbits
	.align	128
        .global         _Z4growPfii
        .type           _Z4growPfii,@function
        .size           _Z4growPfii,(.L_x_3 - _Z4growPfii)
        .other          _Z4growPfii,@"STO_CUDA_ENTRY STV_DEFAULT"
_Z4growPfii:
.text._Z4growPfii:
[----:B------:R-:W-:Y:S01]  /*0000*/  LDC R1, c[0x0][0x37c] ;  /* 0x0000df00ff017b82 */ /* 0x000fe20000000800 */
[----:B------:R-:W0:Y:S07]  /*0010*/  S2R R5, SR_TID.X ;  /* 0x0000000000057919 */ /* 0x000e2e0000002100 */
[----:B------:R-:W1:Y:S01]  /*0020*/  LDC.64 R2, c[0x0][0x380] ;  /* 0x0000e000ff027b82 */ /* 0x000e620000000a00 */
[----:B------:R-:W0:Y:S01]  /*0030*/  LDCU.64 UR6, c[0x0][0x388] ;  /* 0x00007100ff0677ac */ /* 0x000e220008000a00 */
[----:B------:R-:W0:Y:S01]  /*0040*/  S2R R4, SR_TID.Y ;  /* 0x0000000000047919 */ /* 0x000e220000002200 */
[----:B------:R-:W2:Y:S01]  /*0050*/  LDCU.64 UR4, c[0x0][0x358] ;  /* 0x00006b00ff0477ac */ /* 0x000ea20008000a00 */
[----:B0-----:R-:W-:-:S02]  /*0060*/  IMAD R0, R5, UR6, R4 ;  /* 0x0000000605007c24 */ /* 0x001fc4000f8e0204 */
[----:B------:R-:W-:-:S04]  /*0070*/  IMAD R5, R5, UR7, R4 ;  /* 0x0000000705057c24 */ /* 0x000fc8000f8e0204 */
[----:B-1----:R-:W-:Y:S01]  /*0080*/  IMAD.WIDE R2, R5, 0x4, R2 ;  /* 0x0000000405027825 */ /* 0x002fe200078e0202 */
[----:B------:R-:W-:-:S05]  /*0090*/  I2FP.F32.S32 R5, R0 ;  /* 0x0000000000057245 */ /* 0x000fca0000201400 */
[----:B--2---:R-:W-:Y:S01]  /*00a0*/  STG.E desc[UR4][R2.64], R5 ;  /* 0x0000000502007986 */ /* 0x004fe2000c101904 */
[----:B------:R-:W-:Y:S05]  /*00b0*/  EXIT ;  /* 0x000000000000794d */ /* 0x000fea0003800000 */
.L_x_1:
        /* <DEDUP_REMOVED lines=12> */
.L_x_3:


//--------------------- .nv.shared.reserved.0     --------------------------
	.section	.nv.shared.reserved.0,"aw",@nobits
	.weak		__nv_reservedSMEM_offset_0_alias
	.size		__nv_reservedSMEM_offset_0_alias, 0, 64
	.other		__nv_reservedSMEM_offset_0_alias,@"STO_CUDA_RESERVED_SHARED STV_DEFAULT"
__nv_reservedSMEM_offset_0_alias:
	.zero		0
	.zero		64


//--------------------- .nv.constant0._Z6shrinkPfii --------------------------
	.section	.nv.constant0._Z6shrinkPfii,"a",@progbits
	.sectionflags	@""
	.align	4
.nv.constant0._Z6shrinkPfii:
	.zero		912


//--------------------- .nv.constant0._Z4growPfii --------------------------
	.section	.nv.constant0._Z4growPfii,"a",@progbits
	.sectionflags	@""
	.align	4
.nv.constant0._Z4growPfii:
	.zero		912


//--------------------- SYMBOLS --------------------------

	.type		.nv.reservedSmem.offset0,@object
	.size		.nv.reservedSmem.offset0,0x4
